//
// Generated by NVIDIA NVVM Compiler
//
// Compiler Build ID: CL-36424714
// Cuda compilation tools, release 13.0, V13.0.88
// Based on NVVM 20.0.0
//

.version 9.0
.target sm_100
.address_size 64

	// .globl	_Z5mergePiS_ii

.visible .entry _Z5mergePiS_ii(
	.param .u64 .ptr .align 1 _Z5mergePiS_ii_param_0,
	.param .u64 .ptr .align 1 _Z5mergePiS_ii_param_1,
	.param .u32 _Z5mergePiS_ii_param_2,
	.param .u32 _Z5mergePiS_ii_param_3
)
{
	.reg .pred 	%p<19>;
	.reg .b32 	%r<100>;
	.reg .b64 	%rd<33>;

	ld.param.u64 	%rd7, [_Z5mergePiS_ii_param_0];
	ld.param.u64 	%rd8, [_Z5mergePiS_ii_param_1];
	ld.param.u32 	%r53, [_Z5mergePiS_ii_param_2];
	ld.param.u32 	%r54, [_Z5mergePiS_ii_param_3];
	cvta.to.global.u64 	%rd1, %rd8;
	cvta.to.global.u64 	%rd2, %rd7;
	mov.u32 	%r55, %ctaid.x;
	mov.u32 	%r56, %ntid.x;
	mov.u32 	%r57, %tid.x;
	mad.lo.s32 	%r58, %r55, %r56, %r57;
	mul.lo.s32 	%r59, %r58, %r53;
	shl.b32 	%r77, %r59, 1;
	setp.ge.s32 	%p1, %r77, %r54;
	@%p1 bra 	$L__BB0_16;
	add.s32 	%r60, %r77, %r53;
	min.s32 	%r2, %r60, %r54;
	add.s32 	%r61, %r60, %r53;
	min.s32 	%r3, %r61, %r54;
	setp.lt.s32 	%p2, %r53, 1;
	setp.ge.s32 	%p3, %r60, %r3;
	or.pred  	%p4, %p2, %p3;
	mov.u32 	%r78, %r2;
	mov.u32 	%r88, %r77;
	@%p4 bra 	$L__BB0_2;
	bra.uni 	$L__BB0_17;
$L__BB0_2:
	setp.ge.s32 	%p9, %r77, %r2;
	@%p9 bra 	$L__BB0_9;
	sub.s32 	%r63, %r2, %r77;
	and.b32  	%r7, %r63, 3;
	setp.eq.s32 	%p10, %r7, 0;
	mov.u32 	%r84, %r77;
	@%p10 bra 	$L__BB0_6;
	neg.s32 	%r80, %r7;
	mov.u32 	%r84, %r77;
$L__BB0_5:
	.pragma "nounroll";
	mul.wide.s32 	%rd17, %r88, 4;
	add.s64 	%rd18, %rd1, %rd17;
	mul.wide.s32 	%rd19, %r84, 4;
	add.s64 	%rd20, %rd2, %rd19;
	ld.global.u32 	%r64, [%rd20];
	st.global.u32 	[%rd18], %r64;
	add.s32 	%r84, %r84, 1;
	add.s32 	%r88, %r88, 1;
	add.s32 	%r80, %r80, 1;
	setp.ne.s32 	%p11, %r80, 0;
	@%p11 bra 	$L__BB0_5;
$L__BB0_6:
	sub.s32 	%r65, %r77, %r2;
	setp.gt.u32 	%p12, %r65, -4;
	@%p12 bra 	$L__BB0_9;
	add.s64 	%rd3, %rd2, 8;
	sub.s32 	%r94, %r84, %r2;
	add.s64 	%rd4, %rd1, 8;
$L__BB0_8:
	mul.wide.s32 	%rd21, %r84, 4;
	add.s64 	%rd22, %rd3, %rd21;
	mul.wide.s32 	%rd23, %r88, 4;
	add.s64 	%rd24, %rd4, %rd23;
	ld.global.u32 	%r66, [%rd22+-8];
	st.global.u32 	[%rd24+-8], %r66;
	ld.global.u32 	%r67, [%rd22+-4];
	st.global.u32 	[%rd24+-4], %r67;
	ld.global.u32 	%r68, [%rd22];
	st.global.u32 	[%rd24], %r68;
	ld.global.u32 	%r69, [%rd22+4];
	st.global.u32 	[%rd24+4], %r69;
	add.s32 	%r84, %r84, 4;
	add.s32 	%r88, %r88, 4;
	add.s32 	%r94, %r94, 4;
	setp.eq.s32 	%p13, %r94, 0;
	@%p13 bra 	$L__BB0_9;
	bra.uni 	$L__BB0_8;
$L__BB0_9:
	setp.ge.s32 	%p14, %r78, %r3;
	@%p14 bra 	$L__BB0_16;
	sub.s32 	%r70, %r3, %r78;
	and.b32  	%r30, %r70, 3;
	setp.eq.s32 	%p15, %r30, 0;
	mov.u32 	%r93, %r78;
	@%p15 bra 	$L__BB0_13;
	neg.s32 	%r89, %r30;
	mov.u32 	%r93, %r78;
$L__BB0_12:
	.pragma "nounroll";
	mul.wide.s32 	%rd25, %r88, 4;
	add.s64 	%rd26, %rd1, %rd25;
	mul.wide.s32 	%rd27, %r93, 4;
	add.s64 	%rd28, %rd2, %rd27;
	ld.global.u32 	%r71, [%rd28];
	st.global.u32 	[%rd26], %r71;
	add.s32 	%r93, %r93, 1;
	add.s32 	%r88, %r88, 1;
	add.s32 	%r89, %r89, 1;
	setp.ne.s32 	%p16, %r89, 0;
	@%p16 bra 	$L__BB0_12;
$L__BB0_13:
	sub.s32 	%r72, %r78, %r3;
	setp.gt.u32 	%p17, %r72, -4;
	@%p17 bra 	$L__BB0_16;
	add.s64 	%rd5, %rd2, 8;
	sub.s32 	%r97, %r93, %r3;
	add.s64 	%rd6, %rd1, 8;
$L__BB0_15:
	mul.wide.s32 	%rd29, %r93, 4;
	add.s64 	%rd30, %rd5, %rd29;
	mul.wide.s32 	%rd31, %r88, 4;
	add.s64 	%rd32, %rd6, %rd31;
	ld.global.u32 	%r73, [%rd30+-8];
	st.global.u32 	[%rd32+-8], %r73;
	ld.global.u32 	%r74, [%rd30+-4];
	st.global.u32 	[%rd32+-4], %r74;
	ld.global.u32 	%r75, [%rd30];
	st.global.u32 	[%rd32], %r75;
	ld.global.u32 	%r76, [%rd30+4];
	st.global.u32 	[%rd32+4], %r76;
	add.s32 	%r93, %r93, 4;
	add.s32 	%r88, %r88, 4;
	add.s32 	%r97, %r97, 4;
	setp.ne.s32 	%p18, %r97, 0;
	@%p18 bra 	$L__BB0_15;
$L__BB0_16:
	ret;
$L__BB0_17:
	mul.wide.s32 	%rd9, %r77, 4;
	add.s64 	%rd10, %rd2, %rd9;
	ld.global.u32 	%r22, [%rd10];
	mul.wide.s32 	%rd11, %r78, 4;
	add.s64 	%rd12, %rd2, %rd11;
	ld.global.u32 	%r23, [%rd12];
	setp.gt.s32 	%p5, %r22, %r23;
	@%p5 bra 	$L__BB0_19;
	mul.wide.s32 	%rd13, %r88, 4;
	add.s64 	%rd14, %rd1, %rd13;
	st.global.u32 	[%rd14], %r22;
	add.s32 	%r77, %r77, 1;
	bra.uni 	$L__BB0_20;
$L__BB0_19:
	mul.wide.s32 	%rd15, %r88, 4;
	add.s64 	%rd16, %rd1, %rd15;
	st.global.u32 	[%rd16], %r23;
	add.s32 	%r78, %r78, 1;
$L__BB0_20:
	add.s32 	%r88, %r88, 1;
	setp.lt.s32 	%p6, %r77, %r2;
	setp.lt.s32 	%p7, %r78, %r3;
	and.pred  	%p8, %p6, %p7;
	@%p8 bra 	$L__BB0_17;
	bra.uni 	$L__BB0_2;

}


// ===== COMPILED SASS (sm_100) =====

	.target	sm_100

	.elftype	@"ET_EXEC"


//--------------------- .note.nv.tkinfo           --------------------------
	.section	.note.nv.tkinfo,"",@"SHT_NOTE"
	.sectionflags	@"SHF_NOTE_NV_TKINFO"
	.tkinfo
        /*0018*/ 	.word	0x00000002
        /*0030*/ 	.string	""
        /*0030*/ 	.string	"ptxas"
        /*0030*/ 	.string	"Cuda compilation tools, release 13.0, V13.0.88"
        /*0030*/ 	.string	"Build cuda_13.0.r13.0/compiler.36424714_0"
        /*0030*/ 	.string	"-arch sm_100 -m 64 "



//--------------------- .note.nv.cuinfo           --------------------------
	.section	.note.nv.cuinfo,"",@"SHT_NOTE"
	.sectionflags	@"SHF_NOTE_NV_CUINFO"
        /*0018*/ 	.short	0x0002
        /*001a*/ 	.short	0x0064
        /*001c*/ 	.short	0x0082
	.zero		2


//--------------------- .nv.info                  --------------------------
	.section	.nv.info,"",@"SHT_CUDA_INFO"
	.align	4


	//----- nvinfo : EIATTR_REGCOUNT
	.align		4
        /*0000*/ 	.byte	0x04, 0x2f
        /*0002*/ 	.short	(.L_1 - .L_0)
	.align		4
.L_0:
        /*0004*/ 	.word	index@(_Z5mergePiS_ii)
        /*0008*/ 	.word	0x00000018


	//----- nvinfo : EIATTR_FRAME_SIZE
	.align		4
.L_1:
        /*000c*/ 	.byte	0x04, 0x11
        /*000e*/ 	.short	(.L_3 - .L_2)
	.align		4
.L_2:
        /*0010*/ 	.word	index@(_Z5mergePiS_ii)
        /*0014*/ 	.word	0x00000000


	//----- nvinfo : EIATTR_MIN_STACK_SIZE
	.align		4
.L_3:
        /*0018*/ 	.byte	0x04, 0x12
        /*001a*/ 	.short	(.L_5 - .L_4)
	.align		4
.L_4:
        /*001c*/ 	.word	index@(_Z5mergePiS_ii)
        /*0020*/ 	.word	0x00000000
.L_5:


//--------------------- .nv.compat                --------------------------
	.section	.nv.compat,"",@"SHT_CUDA_COMPAT_INFO"
	.align	4
        /*0000*/ 	.byte	0x02, 0x09, 0x00, 0x00, 0x02, 0x02, 0x01, 0x00, 0x02, 0x05, 0x05, 0x00, 0x03, 0x07, 0x01, 0x01
        /*0010*/ 	.byte	0x02, 0x03, 0x00, 0x00, 0x02, 0x06, 0x01, 0x00, 0x04, 0x0b, 0x08, 0x00, 0x09, 0x00, 0x00, 0x00
        /*0020*/ 	.byte	0x00, 0x00, 0x00, 0x00


//--------------------- .nv.info._Z5mergePiS_ii   --------------------------
	.section	.nv.info._Z5mergePiS_ii,"",@"SHT_CUDA_INFO"
	.sectionflags	@""
	.align	4


	//----- nvinfo : EIATTR_CUDA_API_VERSION
	.align		4
        /*0000*/ 	.byte	0x04, 0x37
        /*0002*/ 	.short	(.L_7 - .L_6)
.L_6:
        /*0004*/ 	.word	0x00000082


	//----- nvinfo : EIATTR_KPARAM_INFO
	.align		4
.L_7:
        /*0008*/ 	.byte	0x04, 0x17
        /*000a*/ 	.short	(.L_9 - .L_8)
.L_8:
        /*000c*/ 	.word	0x00000000
        /*0010*/ 	.short	0x0003
        /*0012*/ 	.short	0x0014
        /*0014*/ 	.byte	0x00, 0xf0, 0x11, 0x00


	//----- nvinfo : EIATTR_KPARAM_INFO
	.align		4
.L_9:
        /*0018*/ 	.byte	0x04, 0x17
        /*001a*/ 	.short	(.L_11 - .L_10)
.L_10:
        /*001c*/ 	.word	0x00000000
        /*0020*/ 	.short	0x0002
        /*0022*/ 	.short	0x0010
        /*0024*/ 	.byte	0x00, 0xf0, 0x11, 0x00


	//----- nvinfo : EIATTR_KPARAM_INFO
	.align		4
.L_11:
        /*0028*/ 	.byte	0x04, 0x17
        /*002a*/ 	.short	(.L_13 - .L_12)
.L_12:
        /*002c*/ 	.word	0x00000000
        /*0030*/ 	.short	0x0001
        /*0032*/ 	.short	0x0008
        /*0034*/ 	.byte	0x00, 0xf5, 0x21, 0x00


	//----- nvinfo : EIATTR_KPARAM_INFO
	.align		4
.L_13:
        /*0038*/ 	.byte	0x04, 0x17
        /*003a*/ 	.short	(.L_15 - .L_14)
.L_14:
        /*003c*/ 	.word	0x00000000
        /*0040*/ 	.short	0x0000
        /*0042*/ 	.short	0x0000
        /*0044*/ 	.byte	0x00, 0xf5, 0x21, 0x00


	//----- nvinfo : EIATTR_SPARSE_MMA_MASK
	.align		4
.L_15:
        /*0048*/ 	.byte	0x03, 0x50
        /*004a*/ 	.short	0x0000


	//----- nvinfo : EIATTR_MAXREG_COUNT
	.align		4
        /*004c*/ 	.byte	0x03, 0x1b
        /*004e*/ 	.short	0x00ff


	//----- nvinfo : EIATTR_MERCURY_ISA_VERSION
	.align		4
        /*0050*/ 	.byte	0x03, 0x5f
        /*0052*/ 	.short	0x0101


	//----- nvinfo : EIATTR_VRC_CTA_INIT_COUNT
	.align		4
        /*0054*/ 	.byte	0x02, 0x4a
	.zero		1
	.zero		1


	//----- nvinfo : EIATTR_EXIT_INSTR_OFFSETS
	.align		4
        /*0058*/ 	.byte	0x04, 0x1c
        /*005a*/ 	.short	(.L_17 - .L_16)


	//   ....[0]....
.L_16:
        /*005c*/ 	.word	0x00000090


	//   ....[1]....
        /*0060*/ 	.word	0x00000550


	//   ....[2]....
        /*0064*/ 	.word	0x000006b0


	//   ....[3]....
        /*0068*/ 	.word	0x00000850


	//----- nvinfo : EIATTR_CRS_STACK_SIZE
	.align		4
.L_17:
        /*006c*/ 	.byte	0x04, 0x1e
        /*006e*/ 	.short	(.L_19 - .L_18)
.L_18:
        /*0070*/ 	.word	0x00000000


	//----- nvinfo : EIATTR_CBANK_PARAM_SIZE
	.align		4
.L_19:
        /*0074*/ 	.byte	0x03, 0x19
        /*0076*/ 	.short	0x0018


	//----- nvinfo : EIATTR_PARAM_CBANK
	.align		4
        /*0078*/ 	.byte	0x04, 0x0a
        /*007a*/ 	.short	(.L_21 - .L_20)
	.align		4
.L_20:
        /*007c*/ 	.word	index@(.nv.constant0._Z5mergePiS_ii)
        /*0080*/ 	.short	0x0380
        /*0082*/ 	.short	0x0018


	//----- nvinfo : EIATTR_SW_WAR
	.align		4
.L_21:
        /*0084*/ 	.byte	0x04, 0x36
        /*0086*/ 	.short	(.L_23 - .L_22)
.L_22:
        /*0088*/ 	.word	0x00000008
.L_23:


//--------------------- .nv.callgraph             --------------------------
	.section	.nv.callgraph,"",@"SHT_CUDA_CALLGRAPH"
	.align	4
	.sectionentsize	8
	.align		4
        /*0000*/ 	.word	0x00000000
	.align		4
        /*0004*/ 	.word	0xffffffff
	.align		4
        /*0008*/ 	.word	0x00000000
	.align		4
        /*000c*/ 	.word	0xfffffffe
	.align		4
        /*0010*/ 	.word	0x00000000
	.align		4
        /*0014*/ 	.word	0xfffffffd
	.align		4
        /*0018*/ 	.word	0x00000000
	.align		4
        /*001c*/ 	.word	0xfffffffc


//--------------------- .text._Z5mergePiS_ii      --------------------------
	.section	.text._Z5mergePiS_ii,"ax",@progbits
	.align	128
        .global         _Z5mergePiS_ii
        .type           _Z5mergePiS_ii,@function
        .size           _Z5mergePiS_ii,(.L_x_14 - _Z5mergePiS_ii)
        .other          _Z5mergePiS_ii,@"STO_CUDA_ENTRY STV_DEFAULT"
_Z5mergePiS_ii:
.text._Z5mergePiS_ii:
[----:B------:R-:W-:Y:S01]  /*0000*/  LDC R1, c[0x0][0x37c] ;  /* 0x0000df00ff017b82 */ /* 0x000fe20000000800 */
[----:B------:R-:W0:Y:S07]  /*0010*/  S2R R0, SR_TID.X ;  /* 0x0000000000007919 */ /* 0x000e2e0000002100 */
[----:B------:R-:W0:Y:S08]  /*0020*/  S2UR UR4, SR_CTAID.X ;  /* 0x00000000000479c3 */ /* 0x000e300000002500 */
[----:B------:R-:W0:Y:S08]  /*0030*/  LDC R3, c[0x0][0x360] ;  /* 0x0000d800ff037b82 */ /* 0x000e300000000800 */
[----:B------:R-:W1:Y:S01]  /*0040*/  LDC.64 R6, c[0x0][0x390] ;  /* 0x0000e400ff067b82 */ /* 0x000e620000000a00 */
[----:B0-----:R-:W-:-:S04]  /*0050*/  IMAD R3, R3, UR4, R0 ;  /* 0x0000000403037c24 */ /* 0x001fc8000f8e0200 */
[----:B-1----:R-:W-:-:S04]  /*0060*/  IMAD R3, R3, R6, RZ ;  /* 0x0000000603037224 */ /* 0x002fc800078e02ff */
[----:B------:R-:W-:-:S05]  /*0070*/  IMAD.SHL.U32 R0, R3, 0x2, RZ ;  /* 0x0000000203007824 */ /* 0x000fca00078e00ff */
[----:B------:R-:W-:-:S13]  /*0080*/  ISETP.GE.AND P0, PT, R0, R7, PT ;  /* 0x000000070000720c */ /* 0x000fda0003f06270 */
[----:B------:R-:W-:Y:S05]  /*0090*/  @P0 EXIT ;  /* 0x000000000000094d */ /* 0x000fea0003800000 */
[----:B------:R-:W-:Y:S01]  /*00a0*/  IMAD.MOV.U32 R5, RZ, RZ, R0 ;  /* 0x000000ffff057224 */ /* 0x000fe200078e0000 */
[----:B------:R-:W0:Y:S01]  /*00b0*/  LDC.64 R12, c[0x0][0x380] ;  /* 0x0000e000ff0c7b82 */ /* 0x000e220000000a00 */
[----:B------:R-:W1:Y:S01]  /*00c0*/  LDCU.64 UR8, c[0x0][0x358] ;  /* 0x00006b00ff0877ac */ /* 0x000e620008000a00 */
[----:B------:R-:W-:Y:S01]  /*00d0*/  BSSY.RECONVERGENT B0, `(.L_x_0) ;  /* 0x0000018000007945 */ /* 0x000fe20003800200 */
[----:B------:R-:W-:Y:S01]  /*00e0*/  IMAD.MOV.U32 R0, RZ, RZ, R5 ;  /* 0x000000ffff007224 */ /* 0x000fe200078e0005 */
[----:B------:R-:W-:-:S04]  /*00f0*/  IADD3 R4, PT, PT, R5, R6, RZ ;  /* 0x0000000605047210 */ /* 0x000fc80007ffe0ff */
[C---:B------:R-:W-:Y:S01]  /*0100*/  VIADDMNMX R2, R4.reuse, R6, R7, PT ;  /* 0x0000000604027246 */ /* 0x040fe20003800107 */
[----:B------:R-:W2:Y:S03]  /*0110*/  LDC.64 R14, c[0x0][0x388] ;  /* 0x0000e200ff0e7b82 */ /* 0x000ea60000000a00 */
[C---:B------:R-:W-:Y:S02]  /*0120*/  ISETP.GE.AND P0, PT, R4.reuse, R2, PT ;  /* 0x000000020400720c */ /* 0x040fe40003f06270 */
[----:B------:R-:W-:Y:S02]  /*0130*/  VIMNMX R4, PT, PT, R4, R7, PT ;  /* 0x0000000704047248 */ /* 0x000fe40003fe0100 */
[----:B------:R-:W-:-:S03]  /*0140*/  ISETP.LT.OR P0, PT, R6, 0x1, P0 ;  /* 0x000000010600780c */ /* 0x000fc60000701670 */
[----:B------:R-:W-:-:S10]  /*0150*/  IMAD.MOV.U32 R3, RZ, RZ, R4 ;  /* 0x000000ffff037224 */ /* 0x000fd400078e0004 */
[----:B-1----:R-:W-:Y:S05]  /*0160*/  @P0 BRA `(.L_x_1) ;  /* 0x0000000000380947 */ /* 0x002fea0003800000 */
.L_x_2:
[----:B0-----:R-:W-:-:S04]  /*0170*/  IMAD.WIDE R6, R5, 0x4, R12 ;  /* 0x0000000405067825 */ /* 0x001fc800078e020c */
[----:B------:R-:W-:Y:S02]  /*0180*/  IMAD.WIDE R8, R3, 0x4, R12 ;  /* 0x0000000403087825 */ /* 0x000fe400078e020c */
[----:B------:R-:W3:Y:S04]  /*0190*/  LDG.E R7, desc[UR8][R6.64] ;  /* 0x0000000806077981 */ /* 0x000ee8000c1e1900 */
[----:B------:R-:W3:Y:S01]  /*01a0*/  LDG.E R8, desc[UR8][R8.64] ;  /* 0x0000000808087981 */ /* 0x000ee2000c1e1900 */
[----:B--2---:R-:W-:-:S04]  /*01b0*/  IMAD.WIDE R10, R0, 0x4, R14 ;  /* 0x00000004000a7825 */ /* 0x004fc800078e020e */
[----:B------:R-:W-:Y:S01]  /*01c0*/  VIADD R0, R0, 0x1 ;  /* 0x0000000100007836 */ /* 0x000fe20000000000 */
[----:B---3--:R-:W-:-:S13]  /*01d0*/  ISETP.GT.AND P0, PT, R7, R8, PT ;  /* 0x000000080700720c */ /* 0x008fda0003f04270 */
[----:B------:R-:W-:Y:S01]  /*01e0*/  @!P0 VIADD R5, R5, 0x1 ;  /* 0x0000000105058836 */ /* 0x000fe20000000000 */
[----:B------:R-:W-:Y:S01]  /*01f0*/  @P0 IADD3 R3, PT, PT, R3, 0x1, RZ ;  /* 0x0000000103030810 */ /* 0x000fe20007ffe0ff */
[----:B------:R1:W-:Y:S03]  /*0200*/  @!P0 STG.E desc[UR8][R10.64], R7 ;  /* 0x000000070a008986 */ /* 0x0003e6000c101908 */
[----:B------:R-:W-:Y:S01]  /*0210*/  ISETP.LT.AND P1, PT, R5, R4, PT ;  /* 0x000000040500720c */ /* 0x000fe20003f21270 */
[----:B------:R1:W-:Y:S01]  /*0220*/  @P0 STG.E desc[UR8][R10.64], R8 ;  /* 0x000000080a000986 */ /* 0x0003e2000c101908 */
[----:B------:R-:W-:-:S13]  /*0230*/  ISETP.GE.AND P0, PT, R3, R2, PT ;  /* 0x000000020300720c */ /* 0x000fda0003f06270 */
[----:B-1----:R-:W-:Y:S05]  /*0240*/  @!P0 BRA P1, `(.L_x_2) ;  /* 0xfffffffc00c88947 */ /* 0x002fea000083ffff */
.L_x_1:
[----:B------:R-:W-:Y:S05]  /*0250*/  BSYNC.RECONVERGENT B0 ;  /* 0x0000000000007941 */ /* 0x000fea0003800200 */
.L_x_0:
[----:B------:R-:W-:Y:S01]  /*0260*/  ISETP.GE.AND P0, PT, R5, R4, PT ;  /* 0x000000040500720c */ /* 0x000fe20003f06270 */
[----:B------:R-:W-:-:S12]  /*0270*/  BSSY.RECONVERGENT B0, `(.L_x_3) ;  /* 0x000002c000007945 */ /* 0x000fd80003800200 */
[----:B------:R-:W-:Y:S05]  /*0280*/  @P0 BRA `(.L_x_4) ;  /* 0x0000000000a80947 */ /* 0x000fea0003800000 */
[----:B------:R-:W-:Y:S01]  /*0290*/  IADD3 R6, PT, PT, R4, -R5, RZ ;  /* 0x8000000504067210 */ /* 0x000fe20007ffe0ff */
[----:B------:R-:W-:Y:S01]  /*02a0*/  IMAD.IADD R7, R5, 0x1, -R4 ;  /* 0x0000000105077824 */ /* 0x000fe200078e0a04 */
[----:B------:R-:W-:Y:S02]  /*02b0*/  BSSY.RECONVERGENT B1, `(.L_x_5) ;  /* 0x0000010000017945 */ /* 0x000fe40003800200 */
[----:B------:R-:W-:Y:S02]  /*02c0*/  LOP3.LUT P1, R6, R6, 0x3, RZ, 0xc0, !PT ;  /* 0x0000000306067812 */ /* 0x000fe4000782c0ff */
[----:B------:R-:W-:-:S11]  /*02d0*/  ISETP.GT.U32.AND P0, PT, R7, -0x4, PT ;  /* 0xfffffffc0700780c */ /* 0x000fd60003f04070 */
[----:B------:R-:W-:Y:S05]  /*02e0*/  @!P1 BRA `(.L_x_6) ;  /* 0x0000000000309947 */ /* 0x000fea0003800000 */
[----:B0-----:R-:W0:Y:S01]  /*02f0*/  LDC.64 R12, c[0x0][0x380] ;  /* 0x0000e000ff0c7b82 */ /* 0x001e220000000a00 */
[----:B--2---:R-:W-:-:S07]  /*0300*/  IMAD.MOV R14, RZ, RZ, -R6 ;  /* 0x000000ffff0e7224 */ /* 0x004fce00078e0a06 */
[----:B------:R-:W1:Y:S02]  /*0310*/  LDC.64 R10, c[0x0][0x388] ;  /* 0x0000e200ff0a7b82 */ /* 0x000e640000000a00 */
.L_x_7:
[----:B0--3--:R-:W-:-:S06]  /*0320*/  IMAD.WIDE R8, R5, 0x4, R12 ;  /* 0x0000000405087825 */ /* 0x009fcc00078e020c */
[----:B------:R-:W2:Y:S01]  /*0330*/  LDG.E R9, desc[UR8][R8.64] ;  /* 0x0000000808097981 */ /* 0x000ea2000c1e1900 */
[----:B-1----:R-:W-:Y:S01]  /*0340*/  IMAD.WIDE R6, R0, 0x4, R10 ;  /* 0x0000000400067825 */ /* 0x002fe200078e020a */
[----:B------:R-:W-:Y:S02]  /*0350*/  IADD3 R14, PT, PT, R14, 0x1, RZ ;  /* 0x000000010e0e7810 */ /* 0x000fe40007ffe0ff */
[----:B------:R-:W-:Y:S01]  /*0360*/  IADD3 R0, PT, PT, R0, 0x1, RZ ;  /* 0x0000000100007810 */ /* 0x000fe20007ffe0ff */
[----:B------:R-:W-:Y:S01]  /*0370*/  VIADD R5, R5, 0x1 ;  /* 0x0000000105057836 */ /* 0x000fe20000000000 */
[----:B------:R-:W-:Y:S01]  /*0380*/  ISETP.NE.AND P1, PT, R14, RZ, PT ;  /* 0x000000ff0e00720c */ /* 0x000fe20003f25270 */
[----:B--2---:R3:W-:-:S12]  /*0390*/  STG.E desc[UR8][R6.64], R9 ;  /* 0x0000000906007986 */ /* 0x0047d8000c101908 */
[----:B------:R-:W-:Y:S05]  /*03a0*/  @P1 BRA `(.L_x_7) ;  /* 0xfffffffc00dc1947 */ /* 0x000fea000383ffff */
.L_x_6:
[----:B------:R-:W-:Y:S05]  /*03b0*/  BSYNC.RECONVERGENT B1 ;  /* 0x0000000000017941 */ /* 0x000fea0003800200 */
.L_x_5:
[----:B------:R-:W-:Y:S05]  /*03c0*/  @P0 BRA `(.L_x_4) ;  /* 0x0000000000580947 */ /* 0x000fea0003800000 */
[----:B---3--:R-:W1:Y:S01]  /*03d0*/  LDC.64 R6, c[0x0][0x388] ;  /* 0x0000e200ff067b82 */ /* 0x008e620000000a00 */
[----:B------:R-:W-:-:S07]  /*03e0*/  IMAD.IADD R4, R5, 0x1, -R4 ;  /* 0x0000000105047824 */ /* 0x000fce00078e0a04 */
[----:B------:R-:W3:Y:S01]  /*03f0*/  LDC.64 R8, c[0x0][0x380] ;  /* 0x0000e000ff087b82 */ /* 0x000ee20000000a00 */
[----:B-1----:R-:W-:-:S05]  /*0400*/  IADD3 R6, P1, PT, R6, 0x8, RZ ;  /* 0x0000000806067810 */ /* 0x002fca0007f3e0ff */
[----:B------:R-:W-:Y:S01]  /*0410*/  IMAD.X R7, RZ, RZ, R7, P1 ;  /* 0x000000ffff077224 */ /* 0x000fe200008e0607 */
[----:B---3--:R-:W-:-:S04]  /*0420*/  IADD3 R8, P0, PT, R8, 0x8, RZ ;  /* 0x0000000808087810 */ /* 0x008fc80007f1e0ff */
[----:B------:R-:W-:-:S09]  /*0430*/  IADD3.X R9, PT, PT, RZ, R9, RZ, P0, !PT ;  /* 0x00000009ff097210 */ /* 0x000fd200007fe4ff */
.L_x_8:
[----:B------:R-:W-:-:S05]  /*0440*/  IMAD.WIDE R10, R5, 0x4, R8 ;  /* 0x00000004050a7825 */ /* 0x000fca00078e0208 */
[----:B-12---:R-:W2:Y:S01]  /*0450*/  LDG.E R15, desc[UR8][R10.64+-0x8] ;  /* 0xfffff8080a0f7981 */ /* 0x006ea2000c1e1900 */
[----:B0-----:R-:W-:-:S05]  /*0460*/  IMAD.WIDE R12, R0, 0x4, R6 ;  /* 0x00000004000c7825 */ /* 0x001fca00078e0206 */
[----:B--2---:R1:W-:Y:S04]  /*0470*/  STG.E desc[UR8][R12.64+-0x8], R15 ;  /* 0xfffff80f0c007986 */ /* 0x0043e8000c101908 */
[----:B------:R-:W2:Y:S04]  /*0480*/  LDG.E R17, desc[UR8][R10.64+-0x4] ;  /* 0xfffffc080a117981 */ /* 0x000ea8000c1e1900 */
[----:B--2---:R1:W-:Y:S04]  /*0490*/  STG.E desc[UR8][R12.64+-0x4], R17 ;  /* 0xfffffc110c007986 */ /* 0x0043e8000c101908 */
[----:B------:R-:W2:Y:S04]  /*04a0*/  LDG.E R19, desc[UR8][R10.64] ;  /* 0x000000080a137981 */ /* 0x000ea8000c1e1900 */
[----:B--2---:R1:W-:Y:S04]  /*04b0*/  STG.E desc[UR8][R12.64], R19 ;  /* 0x000000130c007986 */ /* 0x0043e8000c101908 */
[----:B------:R-:W2:Y:S01]  /*04c0*/  LDG.E R21, desc[UR8][R10.64+0x4] ;  /* 0x000004080a157981 */ /* 0x000ea2000c1e1900 */
[----:B------:R-:W-:Y:S01]  /*04d0*/  IADD3 R4, PT, PT, R4, 0x4, RZ ;  /* 0x0000000404047810 */ /* 0x000fe20007ffe0ff */
[----:B------:R-:W-:Y:S01]  /*04e0*/  VIADD R5, R5, 0x4 ;  /* 0x0000000405057836 */ /* 0x000fe20000000000 */
[----:B------:R-:W-:-:S02]  /*04f0*/  IADD3 R0, PT, PT, R0, 0x4, RZ ;  /* 0x0000000400007810 */ /* 0x000fc40007ffe0ff */
[----:B------:R-:W-:Y:S01]  /*0500*/  ISETP.NE.AND P0, PT, R4, RZ, PT ;  /* 0x000000ff0400720c */ /* 0x000fe20003f05270 */
[----:B--2---:R1:W-:-:S12]  /*0510*/  STG.E desc[UR8][R12.64+0x4], R21 ;  /* 0x000004150c007986 */ /* 0x0043d8000c101908 */
[----:B------:R-:W-:Y:S05]  /*0520*/  @P0 BRA `(.L_x_8) ;  /* 0xfffffffc00c40947 */ /* 0x000fea000383ffff */
.L_x_4:
[----:B------:R-:W-:Y:S05]  /*0530*/  BSYNC.RECONVERGENT B0 ;  /* 0x0000000000007941 */ /* 0x000fea0003800200 */
.L_x_3:
[----:B------:R-:W-:-:S13]  /*0540*/  ISETP.GE.AND P0, PT, R3, R2, PT ;  /* 0x000000020300720c */ /* 0x000fda0003f06270 */
[----:B------:R-:W-:Y:S05]  /*0550*/  @P0 EXIT ;  /* 0x000000000000094d */ /* 0x000fea0003800000 */
[C-C-:B------:R-:W-:Y:S01]  /*0560*/  IMAD.IADD R4, R2.reuse, 0x1, -R3.reuse ;  /* 0x0000000102047824 */ /* 0x140fe200078e0a03 */
[----:B------:R-:W-:Y:S01]  /*0570*/  IADD3 R5, PT, PT, -R2, R3, RZ ;  /* 0x0000000302057210 */ /* 0x000fe20007ffe1ff */
[----:B------:R-:W-:Y:S01]  /*0580*/  BSSY.RECONVERGENT B0, `(.L_x_9) ;  /* 0x0000012000007945 */ /* 0x000fe20003800200 */
[----:B01----:R-:W-:Y:S02]  /*0590*/  IMAD.MOV.U32 R13, RZ, RZ, R3 ;  /* 0x000000ffff0d7224 */ /* 0x003fe400078e0003 */
[----:B------:R-:W-:Y:S02]  /*05a0*/  LOP3.LUT P1, R4, R4, 0x3, RZ, 0xc0, !PT ;  /* 0x0000000304047812 */ /* 0x000fe4000782c0ff */
[----:B------:R-:W-:-:S11]  /*05b0*/  ISETP.GT.U32.AND P0, PT, R5, -0x4, PT ;  /* 0xfffffffc0500780c */ /* 0x000fd60003f04070 */
[----:B------:R-:W-:Y:S05]  /*05c0*/  @!P1 BRA `(.L_x_10) ;  /* 0x0000000000349947 */ /* 0x000fea0003800000 */
[----:B------:R-:W0:Y:S01]  /*05d0*/  LDC.64 R10, c[0x0][0x380] ;  /* 0x0000e000ff0a7b82 */ /* 0x000e220000000a00 */
[----:B------:R-:W-:Y:S01]  /*05e0*/  IADD3 R12, PT, PT, -R4, RZ, RZ ;  /* 0x000000ff040c7210 */ /* 0x000fe20007ffe1ff */
[----:B------:R-:W-:-:S06]  /*05f0*/  IMAD.MOV.U32 R13, RZ, RZ, R3 ;  /* 0x000000ffff0d7224 */ /* 0x000fcc00078e0003 */
[----:B---3--:R-:W1:Y:S02]  /*0600*/  LDC.64 R6, c[0x0][0x388] ;  /* 0x0000e200ff067b82 */ /* 0x008e640000000a00 */
.L_x_11:
[----:B0---4-:R-:W-:-:S06]  /*0610*/  IMAD.WIDE R4, R13, 0x4, R10 ;  /* 0x000000040d047825 */ /* 0x011fcc00078e020a */
[----:B------:R-:W3:Y:S01]  /*0620*/  LDG.E R5, desc[UR8][R4.64] ;  /* 0x0000000804057981 */ /* 0x000ee2000c1e1900 */
[----:B-1----:R-:W-:Y:S01]  /*0630*/  IMAD.WIDE R8, R0, 0x4, R6 ;  /* 0x0000000400087825 */ /* 0x002fe200078e0206 */
[----:B------:R-:W-:Y:S02]  /*0640*/  IADD3 R12, PT, PT, R12, 0x1, RZ ;  /* 0x000000010c0c7810 */ /* 0x000fe40007ffe0ff */
[----:B------:R-:W-:Y:S01]  /*0650*/  IADD3 R0, PT, PT, R0, 0x1, RZ ;  /* 0x0000000100007810 */ /* 0x000fe20007ffe0ff */
[----:B------:R-:W-:Y:S01]  /*0660*/  VIADD R13, R13, 0x1 ;  /* 0x000000010d0d7836 */ /* 0x000fe20000000000 */
[----:B------:R-:W-:Y:S01]  /*0670*/  ISETP.NE.AND P1, PT, R12, RZ, PT ;  /* 0x000000ff0c00720c */ /* 0x000fe20003f25270 */
[----:B---3--:R4:W-:-:S12]  /*0680*/  STG.E desc[UR8][R8.64], R5 ;  /* 0x0000000508007986 */ /* 0x0089d8000c101908 */
[----:B------:R-:W-:Y:S05]  /*0690*/  @P1 BRA `(.L_x_11) ;  /* 0xfffffffc00dc1947 */ /* 0x000fea000383ffff */
.L_x_10:
[----:B------:R-:W-:Y:S05]  /*06a0*/  BSYNC.RECONVERGENT B0 ;  /* 0x0000000000007941 */ /* 0x000fea0003800200 */
.L_x_9:
[----:B------:R-:W-:Y:S05]  /*06b0*/  @P0 EXIT ;  /* 0x000000000000094d */ /* 0x000fea0003800000 */
[----:B------:R-:W0:Y:S01]  /*06c0*/  LDCU.128 UR4, c[0x0][0x380] ;  /* 0x00007000ff0477ac */ /* 0x000e220008000c00 */
[----:B---3--:R-:W-:Y:S01]  /*06d0*/  IMAD.IADD R6, R13, 0x1, -R2 ;  /* 0x000000010d067824 */ /* 0x008fe200078e0a02 */
[----:B0-----:R-:W-:Y:S02]  /*06e0*/  UIADD3 UR4, UP0, UPT, UR4, 0x8, URZ ;  /* 0x0000000804047890 */ /* 0x001fe4000ff1e0ff */
[----:B------:R-:W-:Y:S02]  /*06f0*/  UIADD3 UR6, UP1, UPT, UR6, 0x8, URZ ;  /* 0x0000000806067890 */ /* 0x000fe4000ff3e0ff */
[----:B------:R-:W-:Y:S02]  /*0700*/  UIADD3.X UR5, UPT, UPT, URZ, UR5, URZ, UP0, !UPT ;  /* 0x00000005ff057290 */ /* 0x000fe400087fe4ff */
[----:B------:R-:W-:-:S12]  /*0710*/  UIADD3.X UR7, UPT, UPT, URZ, UR7, URZ, UP1, !UPT ;  /* 0x00000007ff077290 */ /* 0x000fd80008ffe4ff */
.L_x_12:
[----:B------:R-:W-:Y:S01]  /*0720*/  MOV R2, UR4 ;  /* 0x0000000400027c02 */ /* 0x000fe20008000f00 */
[----:B------:R-:W-:-:S04]  /*0730*/  IMAD.U32 R3, RZ, RZ, UR5 ;  /* 0x00000005ff037e24 */ /* 0x000fc8000f8e00ff */
[----:B------:R-:W-:-:S05]  /*0740*/  IMAD.WIDE R2, R13, 0x4, R2 ;  /* 0x000000040d027825 */ /* 0x000fca00078e0202 */
[----:B0-----:R-:W3:Y:S01]  /*0750*/  LDG.E R7, desc[UR8][R2.64+-0x8] ;  /* 0xfffff80802077981 */ /* 0x001ee2000c1e1900 */
[----:B------:R-:W-:Y:S01]  /*0760*/  MOV R4, UR6 ;  /* 0x0000000600047c02 */ /* 0x000fe20008000f00 */
[----:B----4-:R-:W-:-:S04]  /*0770*/  IMAD.U32 R5, RZ, RZ, UR7 ;  /* 0x00000007ff057e24 */ /* 0x010fc8000f8e00ff */
[----:B------:R-:W-:-:S05]  /*0780*/  IMAD.WIDE R4, R0, 0x4, R4 ;  /* 0x0000000400047825 */ /* 0x000fca00078e0204 */
[----:B---3--:R0:W-:Y:S04]  /*0790*/  STG.E desc[UR8][R4.64+-0x8], R7 ;  /* 0xfffff80704007986 */ /* 0x0081e8000c101908 */
[----:B------:R-:W3:Y:S04]  /*07a0*/  LDG.E R9, desc[UR8][R2.64+-0x4] ;  /* 0xfffffc0802097981 */ /* 0x000ee8000c1e1900 */
[----:B---3--:R0:W-:Y:S04]  /*07b0*/  STG.E desc[UR8][R4.64+-0x4], R9 ;  /* 0xfffffc0904007986 */ /* 0x0081e8000c101908 */
[----:B------:R-:W3:Y:S04]  /*07c0*/  LDG.E R11, desc[UR8][R2.64] ;  /* 0x00000008020b7981 */ /* 0x000ee8000c1e1900 */
[----:B---3--:R0:W-:Y:S04]  /*07d0*/  STG.E desc[UR8][R4.64], R11 ;  /* 0x0000000b04007986 */ /* 0x0081e8000c101908 */
[----:B--2---:R-:W2:Y:S01]  /*07e0*/  LDG.E R15, desc[UR8][R2.64+0x4] ;  /* 0x00000408020f7981 */ /* 0x004ea2000c1e1900 */
[----:B------:R-:W-:Y:S01]  /*07f0*/  IADD3 R6, PT, PT, R6, 0x4, RZ ;  /* 0x0000000406067810 */ /* 0x000fe20007ffe0ff */
[----:B------:R-:W-:Y:S01]  /*0800*/  VIADD R13, R13, 0x4 ;  /* 0x000000040d0d7836 */ /* 0x000fe20000000000 */
[----:B------:R-:W-:-:S02]  /*0810*/  IADD3 R0, PT, PT, R0, 0x4, RZ ;  /* 0x0000000400007810 */ /* 0x000fc40007ffe0ff */
[----:B------:R-:W-:Y:S01]  /*0820*/  ISETP.NE.AND P0, PT, R6, RZ, PT ;  /* 0x000000ff0600720c */ /* 0x000fe20003f05270 */
[----:B--2---:R0:W-:-:S12]  /*0830*/  STG.E desc[UR8][R4.64+0x4], R15 ;  /* 0x0000040f04007986 */ /* 0x0041d8000c101908 */
[----:B------:R-:W-:Y:S05]  /*0840*/  @P0 BRA `(.L_x_12) ;  /* 0xfffffffc00b40947 */ /* 0x000fea000383ffff */
[----:B------:R-:W-:Y:S05]  /*0850*/  EXIT ;  /* 0x000000000000794d */ /* 0x000fea0003800000 */
.L_x_13:
[----:B------:R-:W-:-:S00]  /*0860*/  BRA `(.L_x_13) ;  /* 0xfffffffc00fc7947 */ /* 0x000fc0000383ffff */
[----:B------:R-:W-:-:S00]  /*0870*/  NOP ;  /* 0x0000000000007918 */ /* 0x000fc00000000000 */
        /* <DEDUP_REMOVED lines=8> */
.L_x_14:


//--------------------- .nv.shared.reserved.0     --------------------------
	.section	.nv.shared.reserved.0,"aw",@nobits
	.weak		__nv_reservedSMEM_offset_0_alias
	.size		__nv_reservedSMEM_offset_0_alias, 0, 64
	.other		__nv_reservedSMEM_offset_0_alias,@"STO_CUDA_RESERVED_SHARED STV_DEFAULT"
__nv_reservedSMEM_offset_0_alias:
	.zero		0
	.zero		64


//--------------------- .nv.constant0._Z5mergePiS_ii --------------------------
	.section	.nv.constant0._Z5mergePiS_ii,"a",@progbits
	.sectionflags	@""
	.align	4
.nv.constant0._Z5mergePiS_ii:
	.zero		920


//--------------------- SYMBOLS --------------------------

	.type		.nv.reservedSmem.offset0,@object
	.size		.nv.reservedSmem.offset0,0x4
